//
// Generated by NVIDIA NVVM Compiler
//
// Compiler Build ID: CL-36424714
// Cuda compilation tools, release 13.0, V13.0.88
// Based on NVVM 20.0.0
//

.version 9.0
.target sm_100
.address_size 64

	// .globl	_Z14dyt_fwd_kernelPKfPffS0_S0_i

.visible .entry _Z14dyt_fwd_kernelPKfPffS0_S0_i(
	.param .u64 .ptr .align 1 _Z14dyt_fwd_kernelPKfPffS0_S0_i_param_0,
	.param .u64 .ptr .align 1 _Z14dyt_fwd_kernelPKfPffS0_S0_i_param_1,
	.param .f32 _Z14dyt_fwd_kernelPKfPffS0_S0_i_param_2,
	.param .u64 .ptr .align 1 _Z14dyt_fwd_kernelPKfPffS0_S0_i_param_3,
	.param .u64 .ptr .align 1 _Z14dyt_fwd_kernelPKfPffS0_S0_i_param_4,
	.param .u32 _Z14dyt_fwd_kernelPKfPffS0_S0_i_param_5
)
{
	.reg .pred 	%p<4>;
	.reg .b32 	%r<6>;
	.reg .b32 	%f<22>;
	.reg .b64 	%rd<14>;

	ld.param.u64 	%rd1, [_Z14dyt_fwd_kernelPKfPffS0_S0_i_param_0];
	ld.param.u64 	%rd2, [_Z14dyt_fwd_kernelPKfPffS0_S0_i_param_1];
	ld.param.f32 	%f1, [_Z14dyt_fwd_kernelPKfPffS0_S0_i_param_2];
	ld.param.u64 	%rd3, [_Z14dyt_fwd_kernelPKfPffS0_S0_i_param_3];
	ld.param.u64 	%rd4, [_Z14dyt_fwd_kernelPKfPffS0_S0_i_param_4];
	ld.param.u32 	%r2, [_Z14dyt_fwd_kernelPKfPffS0_S0_i_param_5];
	mov.u32 	%r3, %ctaid.x;
	mov.u32 	%r4, %ntid.x;
	mov.u32 	%r5, %tid.x;
	mad.lo.s32 	%r1, %r3, %r4, %r5;
	setp.ge.s32 	%p1, %r1, %r2;
	@%p1 bra 	$L__BB0_2;
	cvta.to.global.u64 	%rd5, %rd1;
	cvta.to.global.u64 	%rd6, %rd3;
	cvta.to.global.u64 	%rd7, %rd4;
	cvta.to.global.u64 	%rd8, %rd2;
	mul.wide.s32 	%rd9, %r1, 4;
	add.s64 	%rd10, %rd5, %rd9;
	ld.global.f32 	%f2, [%rd10];
	mul.f32 	%f3, %f1, %f2;
	add.s64 	%rd11, %rd6, %rd9;
	ld.global.f32 	%f4, [%rd11];
	abs.f32 	%f5, %f3;
	mul.f32 	%f6, %f5, 0f4038AA3B;
	ex2.approx.ftz.f32 	%f7, %f6;
	add.f32 	%f8, %f7, 0f3F800000;
	rcp.approx.ftz.f32 	%f9, %f8;
	fma.rn.f32 	%f10, %f9, 0fC0000000, 0f3F800000;
	setp.ge.f32 	%p2, %f5, 0f41102CB4;
	selp.f32 	%f11, 0f3F800000, %f10, %p2;
	copysign.f32 	%f12, %f3, %f11;
	mul.f32 	%f13, %f3, %f3;
	fma.rn.f32 	%f14, %f13, 0f3C80F082, 0fBD563CAE;
	fma.rn.f32 	%f15, %f14, %f13, 0f3E085941;
	fma.rn.f32 	%f16, %f15, %f13, 0fBEAAA9ED;
	fma.rn.f32 	%f17, %f16, %f13, 0f00000000;
	fma.rn.f32 	%f18, %f17, %f3, %f3;
	setp.ge.f32 	%p3, %f5, 0f3F19999A;
	selp.f32 	%f19, %f12, %f18, %p3;
	add.s64 	%rd12, %rd7, %rd9;
	ld.global.f32 	%f20, [%rd12];
	fma.rn.f32 	%f21, %f4, %f19, %f20;
	add.s64 	%rd13, %rd8, %rd9;
	st.global.f32 	[%rd13], %f21;
$L__BB0_2:
	ret;

}
	// .globl	_Z14dyt_bwd_kernelPKfS0_PfS1_S1_S1_fS0_i
.visible .entry _Z14dyt_bwd_kernelPKfS0_PfS1_S1_S1_fS0_i(
	.param .u64 .ptr .align 1 _Z14dyt_bwd_kernelPKfS0_PfS1_S1_S1_fS0_i_param_0,
	.param .u64 .ptr .align 1 _Z14dyt_bwd_kernelPKfS0_PfS1_S1_S1_fS0_i_param_1,
	.param .u64 .ptr .align 1 _Z14dyt_bwd_kernelPKfS0_PfS1_S1_S1_fS0_i_param_2,
	.param .u64 .ptr .align 1 _Z14dyt_bwd_kernelPKfS0_PfS1_S1_S1_fS0_i_param_3,
	.param .u64 .ptr .align 1 _Z14dyt_bwd_kernelPKfS0_PfS1_S1_S1_fS0_i_param_4,
	.param .u64 .ptr .align 1 _Z14dyt_bwd_kernelPKfS0_PfS1_S1_S1_fS0_i_param_5,
	.param .f32 _Z14dyt_bwd_kernelPKfS0_PfS1_S1_S1_fS0_i_param_6,
	.param .u64 .ptr .align 1 _Z14dyt_bwd_kernelPKfS0_PfS1_S1_S1_fS0_i_param_7,
	.param .u32 _Z14dyt_bwd_kernelPKfS0_PfS1_S1_S1_fS0_i_param_8
)
{
	.reg .pred 	%p<4>;
	.reg .b32 	%r<6>;
	.reg .b32 	%f<39>;
	.reg .b64 	%rd<25>;

	ld.param.u64 	%rd2, [_Z14dyt_bwd_kernelPKfS0_PfS1_S1_S1_fS0_i_param_1];
	ld.param.u64 	%rd4, [_Z14dyt_bwd_kernelPKfS0_PfS1_S1_S1_fS0_i_param_3];
	ld.param.u64 	%rd5, [_Z14dyt_bwd_kernelPKfS0_PfS1_S1_S1_fS0_i_param_4];
	ld.param.f32 	%f1, [_Z14dyt_bwd_kernelPKfS0_PfS1_S1_S1_fS0_i_param_6];
	ld.param.u64 	%rd7, [_Z14dyt_bwd_kernelPKfS0_PfS1_S1_S1_fS0_i_param_7];
	ld.param.u32 	%r2, [_Z14dyt_bwd_kernelPKfS0_PfS1_S1_S1_fS0_i_param_8];
	mov.u32 	%r3, %ctaid.x;
	mov.u32 	%r4, %ntid.x;
	mov.u32 	%r5, %tid.x;
	mad.lo.s32 	%r1, %r3, %r4, %r5;
	setp.ge.s32 	%p1, %r1, %r2;
	@%p1 bra 	$L__BB1_2;
	ld.param.u64 	%rd24, [_Z14dyt_bwd_kernelPKfS0_PfS1_S1_S1_fS0_i_param_5];
	ld.param.u64 	%rd23, [_Z14dyt_bwd_kernelPKfS0_PfS1_S1_S1_fS0_i_param_2];
	ld.param.u64 	%rd22, [_Z14dyt_bwd_kernelPKfS0_PfS1_S1_S1_fS0_i_param_0];
	cvta.to.global.u64 	%rd8, %rd22;
	cvta.to.global.u64 	%rd9, %rd2;
	cvta.to.global.u64 	%rd10, %rd7;
	cvta.to.global.u64 	%rd11, %rd23;
	cvta.to.global.u64 	%rd12, %rd4;
	cvta.to.global.u64 	%rd13, %rd5;
	cvta.to.global.u64 	%rd14, %rd24;
	mul.wide.s32 	%rd15, %r1, 4;
	add.s64 	%rd16, %rd8, %rd15;
	ld.global.f32 	%f2, [%rd16];
	mul.f32 	%f3, %f1, %f2;
	abs.f32 	%f4, %f3;
	mul.f32 	%f5, %f4, 0f4038AA3B;
	ex2.approx.ftz.f32 	%f6, %f5;
	add.f32 	%f7, %f6, 0f3F800000;
	rcp.approx.ftz.f32 	%f8, %f7;
	fma.rn.f32 	%f9, %f8, 0fC0000000, 0f3F800000;
	setp.ge.f32 	%p2, %f4, 0f41102CB4;
	selp.f32 	%f10, 0f3F800000, %f9, %p2;
	copysign.f32 	%f11, %f3, %f10;
	mul.f32 	%f12, %f3, %f3;
	fma.rn.f32 	%f13, %f12, 0f3C80F082, 0fBD563CAE;
	fma.rn.f32 	%f14, %f13, %f12, 0f3E085941;
	fma.rn.f32 	%f15, %f14, %f12, 0fBEAAA9ED;
	fma.rn.f32 	%f16, %f15, %f12, 0f00000000;
	fma.rn.f32 	%f17, %f16, %f3, %f3;
	setp.ge.f32 	%p3, %f4, 0f3F19999A;
	selp.f32 	%f18, %f11, %f17, %p3;
	mul.f32 	%f19, %f18, %f18;
	mov.f32 	%f20, 0f3F800000;
	sub.f32 	%f21, %f20, %f19;
	add.s64 	%rd17, %rd9, %rd15;
	ld.global.f32 	%f22, [%rd17];
	add.s64 	%rd18, %rd10, %rd15;
	ld.global.f32 	%f23, [%rd18];
	mul.f32 	%f24, %f22, %f23;
	mul.f32 	%f25, %f24, %f21;
	mul.f32 	%f26, %f1, %f25;
	add.s64 	%rd19, %rd11, %rd15;
	st.global.f32 	[%rd19], %f26;
	ld.global.f32 	%f27, [%rd17];
	ld.global.f32 	%f28, [%rd18];
	mul.f32 	%f29, %f27, %f28;
	mul.f32 	%f30, %f29, %f21;
	ld.global.f32 	%f31, [%rd16];
	mul.f32 	%f32, %f31, %f30;
	atom.global.add.f32 	%f33, [%rd12], %f32;
	add.s64 	%rd20, %rd13, %rd15;
	ld.global.f32 	%f34, [%rd17];
	mul.f32 	%f35, %f18, %f34;
	atom.global.add.f32 	%f36, [%rd20], %f35;
	add.s64 	%rd21, %rd14, %rd15;
	ld.global.f32 	%f37, [%rd17];
	atom.global.add.f32 	%f38, [%rd21], %f37;
$L__BB1_2:
	ret;

}


// ===== COMPILED SASS (sm_100) =====

	.target	sm_100

	.elftype	@"ET_EXEC"


//--------------------- .note.nv.tkinfo           --------------------------
	.section	.note.nv.tkinfo,"",@"SHT_NOTE"
	.sectionflags	@"SHF_NOTE_NV_TKINFO"
	.tkinfo
        /*0018*/ 	.word	0x00000002
        /*0030*/ 	.string	""
        /*0030*/ 	.string	"ptxas"
        /*0030*/ 	.string	"Cuda compilation tools, release 13.0, V13.0.88"
        /*0030*/ 	.string	"Build cuda_13.0.r13.0/compiler.36424714_0"
        /*0030*/ 	.string	"-arch sm_100 -m 64 "



//--------------------- .note.nv.cuinfo           --------------------------
	.section	.note.nv.cuinfo,"",@"SHT_NOTE"
	.sectionflags	@"SHF_NOTE_NV_CUINFO"
        /*0018*/ 	.short	0x0002
        /*001a*/ 	.short	0x0064
        /*001c*/ 	.short	0x0082
	.zero		2


//--------------------- .nv.info                  --------------------------
	.section	.nv.info,"",@"SHT_CUDA_INFO"
	.align	4


	//----- nvinfo : EIATTR_REGCOUNT
	.align		4
        /*0000*/ 	.byte	0x04, 0x2f
        /*0002*/ 	.short	(.L_1 - .L_0)
	.align		4
.L_0:
        /*0004*/ 	.word	index@(_Z14dyt_fwd_kernelPKfPffS0_S0_i)
        /*0008*/ 	.word	0x00000010


	//----- nvinfo : EIATTR_FRAME_SIZE
	.align		4
.L_1:
        /*000c*/ 	.byte	0x04, 0x11
        /*000e*/ 	.short	(.L_3 - .L_2)
	.align		4
.L_2:
        /*0010*/ 	.word	index@(_Z14dyt_fwd_kernelPKfPffS0_S0_i)
        /*0014*/ 	.word	0x00000000


	//----- nvinfo : EIATTR_REGCOUNT
	.align		4
.L_3:
        /*0018*/ 	.byte	0x04, 0x2f
        /*001a*/ 	.short	(.L_5 - .L_4)
	.align		4
.L_4:
        /*001c*/ 	.word	index@(_Z14dyt_bwd_kernelPKfS0_PfS1_S1_S1_fS0_i)
        /*0020*/ 	.word	0x00000016


	//----- nvinfo : EIATTR_FRAME_SIZE
	.align		4
.L_5:
        /*0024*/ 	.byte	0x04, 0x11
        /*0026*/ 	.short	(.L_7 - .L_6)
	.align		4
.L_6:
        /*0028*/ 	.word	index@(_Z14dyt_bwd_kernelPKfS0_PfS1_S1_S1_fS0_i)
        /*002c*/ 	.word	0x00000000


	//----- nvinfo : EIATTR_MIN_STACK_SIZE
	.align		4
.L_7:
        /*0030*/ 	.byte	0x04, 0x12
        /*0032*/ 	.short	(.L_9 - .L_8)
	.align		4
.L_8:
        /*0034*/ 	.word	index@(_Z14dyt_bwd_kernelPKfS0_PfS1_S1_S1_fS0_i)
        /*0038*/ 	.word	0x00000000


	//----- nvinfo : EIATTR_MIN_STACK_SIZE
	.align		4
.L_9:
        /*003c*/ 	.byte	0x04, 0x12
        /*003e*/ 	.short	(.L_11 - .L_10)
	.align		4
.L_10:
        /*0040*/ 	.word	index@(_Z14dyt_fwd_kernelPKfPffS0_S0_i)
        /*0044*/ 	.word	0x00000000
.L_11:


//--------------------- .nv.compat                --------------------------
	.section	.nv.compat,"",@"SHT_CUDA_COMPAT_INFO"
	.align	4
        /*0000*/ 	.byte	0x02, 0x09, 0x00, 0x00, 0x02, 0x02, 0x01, 0x00, 0x02, 0x05, 0x05, 0x00, 0x03, 0x07, 0x01, 0x01
        /*0010*/ 	.byte	0x02, 0x03, 0x00, 0x00, 0x02, 0x06, 0x01, 0x00, 0x04, 0x0b, 0x08, 0x00, 0x01, 0x00, 0x00, 0x00
        /*0020*/ 	.byte	0x00, 0x00, 0x00, 0x00


//--------------------- .nv.info._Z14dyt_bwd_kernelPKfS0_PfS1_S1_S1_fS0_i --------------------------
	.section	.nv.info._Z14dyt_bwd_kernelPKfS0_PfS1_S1_S1_fS0_i,"",@"SHT_CUDA_INFO"
	.sectionflags	@""
	.align	4


	//----- nvinfo : EIATTR_CUDA_API_VERSION
	.align		4
        /*0000*/ 	.byte	0x04, 0x37
        /*0002*/ 	.short	(.L_13 - .L_12)
.L_12:
        /*0004*/ 	.word	0x00000082


	//----- nvinfo : EIATTR_KPARAM_INFO
	.align		4
.L_13:
        /*0008*/ 	.byte	0x04, 0x17
        /*000a*/ 	.short	(.L_15 - .L_14)
.L_14:
        /*000c*/ 	.word	0x00000000
        /*0010*/ 	.short	0x0008
        /*0012*/ 	.short	0x0040
        /*0014*/ 	.byte	0x00, 0xf0, 0x11, 0x00


	//----- nvinfo : EIATTR_KPARAM_INFO
	.align		4
.L_15:
        /*0018*/ 	.byte	0x04, 0x17
        /*001a*/ 	.short	(.L_17 - .L_16)
.L_16:
        /*001c*/ 	.word	0x00000000
        /*0020*/ 	.short	0x0007
        /*0022*/ 	.short	0x0038
        /*0024*/ 	.byte	0x00, 0xf5, 0x21, 0x00


	//----- nvinfo : EIATTR_KPARAM_INFO
	.align		4
.L_17:
        /*0028*/ 	.byte	0x04, 0x17
        /*002a*/ 	.short	(.L_19 - .L_18)
.L_18:
        /*002c*/ 	.word	0x00000000
        /*0030*/ 	.short	0x0006
        /*0032*/ 	.short	0x0030
        /*0034*/ 	.byte	0x00, 0xf0, 0x11, 0x00


	//----- nvinfo : EIATTR_KPARAM_INFO
	.align		4
.L_19:
        /*0038*/ 	.byte	0x04, 0x17
        /*003a*/ 	.short	(.L_21 - .L_20)
.L_20:
        /*003c*/ 	.word	0x00000000
        /*0040*/ 	.short	0x0005
        /*0042*/ 	.short	0x0028
        /*0044*/ 	.byte	0x00, 0xf5, 0x21, 0x00


	//----- nvinfo : EIATTR_KPARAM_INFO
	.align		4
.L_21:
        /*0048*/ 	.byte	0x04, 0x17
        /*004a*/ 	.short	(.L_23 - .L_22)
.L_22:
        /*004c*/ 	.word	0x00000000
        /*0050*/ 	.short	0x0004
        /*0052*/ 	.short	0x0020
        /*0054*/ 	.byte	0x00, 0xf5, 0x21, 0x00


	//----- nvinfo : EIATTR_KPARAM_INFO
	.align		4
.L_23:
        /*0058*/ 	.byte	0x04, 0x17
        /*005a*/ 	.short	(.L_25 - .L_24)
.L_24:
        /*005c*/ 	.word	0x00000000
        /*0060*/ 	.short	0x0003
        /*0062*/ 	.short	0x0018
        /*0064*/ 	.byte	0x00, 0xf5, 0x21, 0x00


	//----- nvinfo : EIATTR_KPARAM_INFO
	.align		4
.L_25:
        /*0068*/ 	.byte	0x04, 0x17
        /*006a*/ 	.short	(.L_27 - .L_26)
.L_26:
        /*006c*/ 	.word	0x00000000
        /*0070*/ 	.short	0x0002
        /*0072*/ 	.short	0x0010
        /*0074*/ 	.byte	0x00, 0xf5, 0x21, 0x00


	//----- nvinfo : EIATTR_KPARAM_INFO
	.align		4
.L_27:
        /*0078*/ 	.byte	0x04, 0x17
        /*007a*/ 	.short	(.L_29 - .L_28)
.L_28:
        /*007c*/ 	.word	0x00000000
        /*0080*/ 	.short	0x0001
        /*0082*/ 	.short	0x0008
        /*0084*/ 	.byte	0x00, 0xf5, 0x21, 0x00


	//----- nvinfo : EIATTR_KPARAM_INFO
	.align		4
.L_29:
        /*0088*/ 	.byte	0x04, 0x17
        /*008a*/ 	.short	(.L_31 - .L_30)
.L_30:
        /*008c*/ 	.word	0x00000000
        /*0090*/ 	.short	0x0000
        /*0092*/ 	.short	0x0000
        /*0094*/ 	.byte	0x00, 0xf5, 0x21, 0x00


	//----- nvinfo : EIATTR_SPARSE_MMA_MASK
	.align		4
.L_31:
        /*0098*/ 	.byte	0x03, 0x50
        /*009a*/ 	.short	0x0000


	//----- nvinfo : EIATTR_MAXREG_COUNT
	.align		4
        /*009c*/ 	.byte	0x03, 0x1b
        /*009e*/ 	.short	0x00ff


	//----- nvinfo : EIATTR_MERCURY_ISA_VERSION
	.align		4
        /*00a0*/ 	.byte	0x03, 0x5f
        /*00a2*/ 	.short	0x0101


	//----- nvinfo : EIATTR_VRC_CTA_INIT_COUNT
	.align		4
        /*00a4*/ 	.byte	0x02, 0x4a
	.zero		1
	.zero		1


	//----- nvinfo : EIATTR_EXIT_INSTR_OFFSETS
	.align		4
        /*00a8*/ 	.byte	0x04, 0x1c
        /*00aa*/ 	.short	(.L_33 - .L_32)


	//   ....[0]....
.L_32:
        /*00ac*/ 	.word	0x00000070


	//   ....[1]....
        /*00b0*/ 	.word	0x000003d0


	//----- nvinfo : EIATTR_CBANK_PARAM_SIZE
	.align		4
.L_33:
        /*00b4*/ 	.byte	0x03, 0x19
        /*00b6*/ 	.short	0x0044


	//----- nvinfo : EIATTR_PARAM_CBANK
	.align		4
        /*00b8*/ 	.byte	0x04, 0x0a
        /*00ba*/ 	.short	(.L_35 - .L_34)
	.align		4
.L_34:
        /*00bc*/ 	.word	index@(.nv.constant0._Z14dyt_bwd_kernelPKfS0_PfS1_S1_S1_fS0_i)
        /*00c0*/ 	.short	0x0380
        /*00c2*/ 	.short	0x0044


	//----- nvinfo : EIATTR_SW_WAR
	.align		4
.L_35:
        /*00c4*/ 	.byte	0x04, 0x36
        /*00c6*/ 	.short	(.L_37 - .L_36)
.L_36:
        /*00c8*/ 	.word	0x00000008
.L_37:


//--------------------- .nv.info._Z14dyt_fwd_kernelPKfPffS0_S0_i --------------------------
	.section	.nv.info._Z14dyt_fwd_kernelPKfPffS0_S0_i,"",@"SHT_CUDA_INFO"
	.sectionflags	@""
	.align	4


	//----- nvinfo : EIATTR_CUDA_API_VERSION
	.align		4
        /*0000*/ 	.byte	0x04, 0x37
        /*0002*/ 	.short	(.L_39 - .L_38)
.L_38:
        /*0004*/ 	.word	0x00000082


	//----- nvinfo : EIATTR_KPARAM_INFO
	.align		4
.L_39:
        /*0008*/ 	.byte	0x04, 0x17
        /*000a*/ 	.short	(.L_41 - .L_40)
.L_40:
        /*000c*/ 	.word	0x00000000
        /*0010*/ 	.short	0x0005
        /*0012*/ 	.short	0x0028
        /*0014*/ 	.byte	0x00, 0xf0, 0x11, 0x00


	//----- nvinfo : EIATTR_KPARAM_INFO
	.align		4
.L_41:
        /*0018*/ 	.byte	0x04, 0x17
        /*001a*/ 	.short	(.L_43 - .L_42)
.L_42:
        /*001c*/ 	.word	0x00000000
        /*0020*/ 	.short	0x0004
        /*0022*/ 	.short	0x0020
        /*0024*/ 	.byte	0x00, 0xf5, 0x21, 0x00


	//----- nvinfo : EIATTR_KPARAM_INFO
	.align		4
.L_43:
        /*0028*/ 	.byte	0x04, 0x17
        /*002a*/ 	.short	(.L_45 - .L_44)
.L_44:
        /*002c*/ 	.word	0x00000000
        /*0030*/ 	.short	0x0003
        /*0032*/ 	.short	0x0018
        /*0034*/ 	.byte	0x00, 0xf5, 0x21, 0x00


	//----- nvinfo : EIATTR_KPARAM_INFO
	.align		4
.L_45:
        /*0038*/ 	.byte	0x04, 0x17
        /*003a*/ 	.short	(.L_47 - .L_46)
.L_46:
        /*003c*/ 	.word	0x00000000
        /*0040*/ 	.short	0x0002
        /*0042*/ 	.short	0x0010
        /*0044*/ 	.byte	0x00, 0xf0, 0x11, 0x00


	//----- nvinfo : EIATTR_KPARAM_INFO
	.align		4
.L_47:
        /*0048*/ 	.byte	0x04, 0x17
        /*004a*/ 	.short	(.L_49 - .L_48)
.L_48:
        /*004c*/ 	.word	0x00000000
        /*0050*/ 	.short	0x0001
        /*0052*/ 	.short	0x0008
        /*0054*/ 	.byte	0x00, 0xf5, 0x21, 0x00


	//----- nvinfo : EIATTR_KPARAM_INFO
	.align		4
.L_49:
        /*0058*/ 	.byte	0x04, 0x17
        /*005a*/ 	.short	(.L_51 - .L_50)
.L_50:
        /*005c*/ 	.word	0x00000000
        /*0060*/ 	.short	0x0000
        /*0062*/ 	.short	0x0000
        /*0064*/ 	.byte	0x00, 0xf5, 0x21, 0x00


	//----- nvinfo : EIATTR_SPARSE_MMA_MASK
	.align		4
.L_51:
        /*0068*/ 	.byte	0x03, 0x50
        /*006a*/ 	.short	0x0000


	//----- nvinfo : EIATTR_MAXREG_COUNT
	.align		4
        /*006c*/ 	.byte	0x03, 0x1b
        /*006e*/ 	.short	0x00ff


	//----- nvinfo : EIATTR_MERCURY_ISA_VERSION
	.align		4
        /*0070*/ 	.byte	0x03, 0x5f
        /*0072*/ 	.short	0x0101


	//----- nvinfo : EIATTR_VRC_CTA_INIT_COUNT
	.align		4
        /*0074*/ 	.byte	0x02, 0x4a
	.zero		1
	.zero		1


	//----- nvinfo : EIATTR_EXIT_INSTR_OFFSETS
	.align		4
        /*0078*/ 	.byte	0x04, 0x1c
        /*007a*/ 	.short	(.L_53 - .L_52)


	//   ....[0]....
.L_52:
        /*007c*/ 	.word	0x00000070


	//   ....[1]....
        /*0080*/ 	.word	0x00000290


	//----- nvinfo : EIATTR_CBANK_PARAM_SIZE
	.align		4
.L_53:
        /*0084*/ 	.byte	0x03, 0x19
        /*0086*/ 	.short	0x002c


	//----- nvinfo : EIATTR_PARAM_CBANK
	.align		4
        /*0088*/ 	.byte	0x04, 0x0a
        /*008a*/ 	.short	(.L_55 - .L_54)
	.align		4
.L_54:
        /*008c*/ 	.word	index@(.nv.constant0._Z14dyt_fwd_kernelPKfPffS0_S0_i)
        /*0090*/ 	.short	0x0380
        /*0092*/ 	.short	0x002c


	//----- nvinfo : EIATTR_SW_WAR
	.align		4
.L_55:
        /*0094*/ 	.byte	0x04, 0x36
        /*0096*/ 	.short	(.L_57 - .L_56)
.L_56:
        /*0098*/ 	.word	0x00000008
.L_57:


//--------------------- .nv.callgraph             --------------------------
	.section	.nv.callgraph,"",@"SHT_CUDA_CALLGRAPH"
	.align	4
	.sectionentsize	8
	.align		4
        /*0000*/ 	.word	0x00000000
	.align		4
        /*0004*/ 	.word	0xffffffff
	.align		4
        /*0008*/ 	.word	0x00000000
	.align		4
        /*000c*/ 	.word	0xfffffffe
	.align		4
        /*0010*/ 	.word	0x00000000
	.align		4
        /*0014*/ 	.word	0xfffffffd
	.align		4
        /*0018*/ 	.word	0x00000000
	.align		4
        /*001c*/ 	.word	0xfffffffc


//--------------------- .text._Z14dyt_bwd_kernelPKfS0_PfS1_S1_S1_fS0_i --------------------------
	.section	.text._Z14dyt_bwd_kernelPKfS0_PfS1_S1_S1_fS0_i,"ax",@progbits
	.align	128
        .global         _Z14dyt_bwd_kernelPKfS0_PfS1_S1_S1_fS0_i
        .type           _Z14dyt_bwd_kernelPKfS0_PfS1_S1_S1_fS0_i,@function
        .size           _Z14dyt_bwd_kernelPKfS0_PfS1_S1_S1_fS0_i,(.L_x_2 - _Z14dyt_bwd_kernelPKfS0_PfS1_S1_S1_fS0_i)
        .other          _Z14dyt_bwd_kernelPKfS0_PfS1_S1_S1_fS0_i,@"STO_CUDA_ENTRY STV_DEFAULT"
_Z14dyt_bwd_kernelPKfS0_PfS1_S1_S1_fS0_i:
.text._Z14dyt_bwd_kernelPKfS0_PfS1_S1_S1_fS0_i:
[----:B------:R-:W-:Y:S01]  /*0000*/  LDC R1, c[0x0][0x37c] ;  /* 0x0000df00ff017b82 */ /* 0x000fe20000000800 */
[----:B------:R-:W0:Y:S07]  /*0010*/  S2R R3, SR_TID.X ;  /* 0x0000000000037919 */ /* 0x000e2e0000002100 */
[----:B------:R-:W0:Y:S01]  /*0020*/  S2UR UR4, SR_CTAID.X ;  /* 0x00000000000479c3 */ /* 0x000e220000002500 */
[----:B------:R-:W1:Y:S07]  /*0030*/  LDCU UR5, c[0x0][0x3c0] ;  /* 0x00007800ff0577ac */ /* 0x000e6e0008000800 */
[----:B------:R-:W0:Y:S02]  /*0040*/  LDC R2, c[0x0][0x360] ;  /* 0x0000d800ff027b82 */ /* 0x000e240000000800 */
[----:B0-----:R-:W-:-:S05]  /*0050*/  IMAD R2, R2, UR4, R3 ;  /* 0x0000000402027c24 */ /* 0x001fca000f8e0203 */
[----:B-1----:R-:W-:-:S13]  /*0060*/  ISETP.GE.AND P0, PT, R2, UR5, PT ;  /* 0x0000000502007c0c */ /* 0x002fda000bf06270 */
[----:B------:R-:W-:Y:S05]  /*0070*/  @P0 EXIT ;  /* 0x000000000000094d */ /* 0x000fea0003800000 */
[----:B------:R-:W0:Y:S01]  /*0080*/  LDC.64 R6, c[0x0][0x380] ;  /* 0x0000e000ff067b82 */ /* 0x000e220000000a00 */
[----:B------:R-:W1:Y:S01]  /*0090*/  LDCU.64 UR4, c[0x0][0x358] ;  /* 0x00006b00ff0477ac */ /* 0x000e620008000a00 */
[----:B------:R-:W2:Y:S06]  /*00a0*/  LDCU UR6, c[0x0][0x3b0] ;  /* 0x00007600ff0677ac */ /* 0x000eac0008000800 */
[----:B------:R-:W3:Y:S08]  /*00b0*/  LDC.64 R4, c[0x0][0x388] ;  /* 0x0000e200ff047b82 */ /* 0x000ef00000000a00 */
[----:B------:R-:W4:Y:S01]  /*00c0*/  LDC.64 R8, c[0x0][0x3b8] ;  /* 0x0000ee00ff087b82 */ /* 0x000f220000000a00 */
[----:B0-----:R-:W-:-:S05]  /*00d0*/  IMAD.WIDE R6, R2, 0x4, R6 ;  /* 0x0000000402067825 */ /* 0x001fca00078e0206 */
[----:B-1----:R-:W2:Y:S01]  /*00e0*/  LDG.E R0, desc[UR4][R6.64] ;  /* 0x0000000406007981 */ /* 0x002ea2000c1e1900 */
[----:B---3--:R-:W-:-:S05]  /*00f0*/  IMAD.WIDE R4, R2, 0x4, R4 ;  /* 0x0000000402047825 */ /* 0x008fca00078e0204 */
[----:B------:R-:W3:Y:S01]  /*0100*/  LDG.E R16, desc[UR4][R4.64] ;  /* 0x0000000404107981 */ /* 0x000ee2000c1e1900 */
[----:B----4-:R-:W-:-:S05]  /*0110*/  IMAD.WIDE R8, R2, 0x4, R8 ;  /* 0x0000000402087825 */ /* 0x010fca00078e0208 */
[----:B------:R-:W3:Y:S01]  /*0120*/  LDG.E R17, desc[UR4][R8.64] ;  /* 0x0000000408117981 */ /* 0x000ee2000c1e1900 */
[----:B------:R-:W-:Y:S01]  /*0130*/  HFMA2 R10, -RZ, RZ, 1.875, 0 ;  /* 0x3f800000ff0a7431 */ /* 0x000fe200000001ff */
[----:B------:R-:W-:Y:S01]  /*0140*/  MOV R14, 0x3c80f082 ;  /* 0x3c80f082000e7802 */ /* 0x000fe20000000f00 */
[----:B--2---:R-:W-:-:S04]  /*0150*/  FMUL R12, R0, UR6 ;  /* 0x00000006000c7c20 */ /* 0x004fc80008400000 */
[----:B------:R-:W-:-:S06]  /*0160*/  FMUL R0, |R12|, 2.8853900432586669922 ;  /* 0x4038aa3b0c007820 */ /* 0x000fcc0000400200 */
[----:B------:R-:W0:Y:S01]  /*0170*/  MUFU.EX2 R0, R0 ;  /* 0x0000000000007308 */ /* 0x000e220000000800 */
[----:B------:R-:W-:Y:S01]  /*0180*/  FMUL R15, R12, R12 ;  /* 0x0000000c0c0f7220 */ /* 0x000fe20000400000 */
[----:B0-----:R-:W-:-:S06]  /*0190*/  FADD R3, R0, 1 ;  /* 0x3f80000000037421 */ /* 0x001fcc0000000000 */
[----:B------:R-:W0:Y:S01]  /*01a0*/  MUFU.RCP R3, R3 ;  /* 0x0000000300037308 */ /* 0x000e220000001000 */
[----:B------:R-:W-:Y:S01]  /*01b0*/  FFMA R14, R15, R14, -0.052303962409496307373 ;  /* 0xbd563cae0f0e7423 */ /* 0x000fe2000000000e */
[----:B------:R-:W-:-:S03]  /*01c0*/  FSETP.GE.AND P1, PT, |R12|, 0.60000002384185791016, PT ;  /* 0x3f19999a0c00780b */ /* 0x000fc60003f26200 */
[----:B------:R-:W-:Y:S01]  /*01d0*/  FFMA R0, R15, R14, 0.1331529766321182251 ;  /* 0x3e0859410f007423 */ /* 0x000fe2000000000e */
[----:B------:R-:W-:-:S03]  /*01e0*/  FSETP.GE.AND P0, PT, |R12|, 9.010913848876953125, PT ;  /* 0x41102cb40c00780b */ /* 0x000fc60003f06200 */
[----:B------:R-:W-:Y:S01]  /*01f0*/  FFMA R0, R15, R0, -0.33332768082618713379 ;  /* 0xbeaaa9ed0f007423 */ /* 0x000fe20000000000 */
[----:B0-----:R-:W-:Y:S02]  /*0200*/  FFMA R13, R3, -2, R10 ;  /* 0xc0000000030d7823 */ /* 0x001fe4000000000a */
[----:B------:R-:W0:Y:S01]  /*0210*/  LDC.64 R10, c[0x0][0x390] ;  /* 0x0000e400ff0a7b82 */ /* 0x000e220000000a00 */
[----:B------:R-:W-:Y:S02]  /*0220*/  FFMA R15, R15, R0, RZ ;  /* 0x000000000f0f7223 */ /* 0x000fe400000000ff */
[----:B------:R-:W-:-:S04]  /*0230*/  FSEL R13, R13, 1, !P0 ;  /* 0x3f8000000d0d7808 */ /* 0x000fc80004000000 */
[--C-:B------:R-:W-:Y:S01]  /*0240*/  LOP3.LUT R3, R13, 0x80000000, R12.reuse, 0xb8, !PT ;  /* 0x800000000d037812 */ /* 0x100fe200078eb80c */
[----:B------:R-:W-:Y:S01]  /*0250*/  @!P1 FFMA R3, R12, R15, R12 ;  /* 0x0000000f0c039223 */ /* 0x000fe2000000000c */
[----:B---3--:R-:W-:-:S03]  /*0260*/  FMUL R17, R16, R17 ;  /* 0x0000001110117220 */ /* 0x008fc60000400000 */
[----:B------:R-:W-:-:S04]  /*0270*/  FFMA R0, -R3, R3, 1 ;  /* 0x3f80000003007423 */ /* 0x000fc80000000103 */
[----:B------:R-:W-:-:S04]  /*0280*/  FMUL R17, R0, R17 ;  /* 0x0000001100117220 */ /* 0x000fc80000400000 */
[----:B------:R-:W-:Y:S01]  /*0290*/  FMUL R17, R17, UR6 ;  /* 0x0000000611117c20 */ /* 0x000fe20008400000 */
[----:B0-----:R-:W-:-:S05]  /*02a0*/  IMAD.WIDE R10, R2, 0x4, R10 ;  /* 0x00000004020a7825 */ /* 0x001fca00078e020a */
[----:B------:R0:W-:Y:S04]  /*02b0*/  STG.E desc[UR4][R10.64], R17 ;  /* 0x000000110a007986 */ /* 0x0001e8000c101904 */
[----:B------:R-:W2:Y:S04]  /*02c0*/  LDG.E R9, desc[UR4][R8.64] ;  /* 0x0000000408097981 */ /* 0x000ea8000c1e1900 */
[----:B------:R-:W2:Y:S04]  /*02d0*/  LDG.E R14, desc[UR4][R4.64] ;  /* 0x00000004040e7981 */ /* 0x000ea8000c1e1900 */
[----:B------:R-:W3:Y:S01]  /*02e0*/  LDG.E R6, desc[UR4][R6.64] ;  /* 0x0000000406067981 */ /* 0x000ee2000c1e1900 */
[----:B------:R-:W1:Y:S01]  /*02f0*/  LDC.64 R12, c[0x0][0x398] ;  /* 0x0000e600ff0c7b82 */ /* 0x000e620000000a00 */
[----:B--2---:R-:W-:-:S04]  /*0300*/  FMUL R15, R14, R9 ;  /* 0x000000090e0f7220 */ /* 0x004fc80000400000 */
[----:B------:R-:W-:-:S04]  /*0310*/  FMUL R15, R0, R15 ;  /* 0x0000000f000f7220 */ /* 0x000fc80000400000 */
[----:B---3--:R-:W-:Y:S02]  /*0320*/  FMUL R19, R15, R6 ;  /* 0x000000060f137220 */ /* 0x008fe40000400000 */
[----:B------:R-:W0:Y:S03]  /*0330*/  LDC.64 R14, c[0x0][0x3a0] ;  /* 0x0000e800ff0e7b82 */ /* 0x000e260000000a00 */
[----:B-1----:R-:W-:Y:S04]  /*0340*/  REDG.E.ADD.F32.FTZ.RN.STRONG.GPU desc[UR4][R12.64], R19 ;  /* 0x000000130c0079a6 */ /* 0x002fe8000c12f304 */
[----:B------:R-:W2:Y:S01]  /*0350*/  LDG.E R0, desc[UR4][R4.64] ;  /* 0x0000000404007981 */ /* 0x000ea2000c1e1900 */
[----:B------:R-:W1:Y:S01]  /*0360*/  LDC.64 R6, c[0x0][0x3a8] ;  /* 0x0000ea00ff067b82 */ /* 0x000e620000000a00 */
[----:B0-----:R-:W-:-:S04]  /*0370*/  IMAD.WIDE R10, R2, 0x4, R14 ;  /* 0x00000004020a7825 */ /* 0x001fc800078e020e */
[----:B--2---:R-:W-:-:S05]  /*0380*/  FMUL R9, R3, R0 ;  /* 0x0000000003097220 */ /* 0x004fca0000400000 */
[----:B------:R-:W-:Y:S04]  /*0390*/  REDG.E.ADD.F32.FTZ.RN.STRONG.GPU desc[UR4][R10.64], R9 ;  /* 0x000000090a0079a6 */ /* 0x000fe8000c12f304 */
[----:B------:R-:W2:Y:S01]  /*03a0*/  LDG.E R15, desc[UR4][R4.64] ;  /* 0x00000004040f7981 */ /* 0x000ea2000c1e1900 */
[----:B-1----:R-:W-:-:S05]  /*03b0*/  IMAD.WIDE R2, R2, 0x4, R6 ;  /* 0x0000000402027825 */ /* 0x002fca00078e0206 */
[----:B--2---:R-:W-:Y:S01]  /*03c0*/  REDG.E.ADD.F32.FTZ.RN.STRONG.GPU desc[UR4][R2.64], R15 ;  /* 0x0000000f020079a6 */ /* 0x004fe2000c12f304 */
[----:B------:R-:W-:Y:S05]  /*03d0*/  EXIT ;  /* 0x000000000000794d */ /* 0x000fea0003800000 */
.L_x_0:
[----:B------:R-:W-:-:S00]  /*03e0*/  BRA `(.L_x_0) ;  /* 0xfffffffc00fc7947 */ /* 0x000fc0000383ffff */
[----:B------:R-:W-:-:S00]  /*03f0*/  NOP ;  /* 0x0000000000007918 */ /* 0x000fc00000000000 */
        /* <DEDUP_REMOVED lines=8> */
.L_x_2:


//--------------------- .text._Z14dyt_fwd_kernelPKfPffS0_S0_i --------------------------
	.section	.text._Z14dyt_fwd_kernelPKfPffS0_S0_i,"ax",@progbits
	.align	128
        .global         _Z14dyt_fwd_kernelPKfPffS0_S0_i
        .type           _Z14dyt_fwd_kernelPKfPffS0_S0_i,@function
        .size           _Z14dyt_fwd_kernelPKfPffS0_S0_i,(.L_x_3 - _Z14dyt_fwd_kernelPKfPffS0_S0_i)
        .other          _Z14dyt_fwd_kernelPKfPffS0_S0_i,@"STO_CUDA_ENTRY STV_DEFAULT"
_Z14dyt_fwd_kernelPKfPffS0_S0_i:
.text._Z14dyt_fwd_kernelPKfPffS0_S0_i:
        /* <DEDUP_REMOVED lines=13> */
[----:B0-----:R-:W-:-:S06]  /*00d0*/  IMAD.WIDE R4, R2, 0x4, R4 ;  /* 0x0000000402047825 */ /* 0x001fcc00078e0204 */
[----:B-1----:R-:W2:Y:S01]  /*00e0*/  LDG.E R4, desc[UR4][R4.64] ;  /* 0x0000000404047981 */ /* 0x002ea2000c1e1900 */
[----:B---3--:R-:W-:-:S06]  /*00f0*/  IMAD.WIDE R6, R2, 0x4, R6 ;  /* 0x0000000402067825 */ /* 0x008fcc00078e0206 */
[----:B------:R-:W3:Y:S01]  /*0100*/  LDG.E R6, desc[UR4][R6.64] ;  /* 0x0000000406067981 */ /* 0x000ee2000c1e1900 */
[----:B----4-:R-:W-:-:S06]  /*0110*/  IMAD.WIDE R8, R2, 0x4, R8 ;  /* 0x0000000402087825 */ /* 0x010fcc00078e0208 */
[----:B------:R0:W3:Y:S01]  /*0120*/  LDG.E R9, desc[UR4][R8.64] ;  /* 0x0000000408097981 */ /* 0x0000e2000c1e1900 */
[----:B------:R-:W-:Y:S01]  /*0130*/  MOV R12, 0x3c80f082 ;  /* 0x3c80f082000c7802 */ /* 0x000fe20000000f00 */
[----:B------:R-:W-:Y:S02]  /*0140*/  HFMA2 R13, -RZ, RZ, 1.875, 0 ;  /* 0x3f800000ff0d7431 */ /* 0x000fe400000001ff */
[----:B--2---:R-:W-:Y:S02]  /*0150*/  FMUL R3, R4, UR6 ;  /* 0x0000000604037c20 */ /* 0x004fe40008400000 */
[----:B------:R-:W1:Y:S02]  /*0160*/  LDC.64 R4, c[0x0][0x388] ;  /* 0x0000e200ff047b82 */ /* 0x000e640000000a00 */
[----:B------:R-:W-:-:S06]  /*0170*/  FMUL R0, |R3|, 2.8853900432586669922 ;  /* 0x4038aa3b03007820 */ /* 0x000fcc0000400200 */
[----:B------:R-:W2:Y:S01]  /*0180*/  MUFU.EX2 R0, R0 ;  /* 0x0000000000007308 */ /* 0x000ea20000000800 */
[----:B------:R-:W-:Y:S01]  /*0190*/  FMUL R11, R3, R3 ;  /* 0x00000003030b7220 */ /* 0x000fe20000400000 */
[----:B--2---:R-:W-:-:S06]  /*01a0*/  FADD R10, R0, 1 ;  /* 0x3f800000000a7421 */ /* 0x004fcc0000000000 */
[----:B------:R-:W2:Y:S01]  /*01b0*/  MUFU.RCP R10, R10 ;  /* 0x0000000a000a7308 */ /* 0x000ea20000001000 */
[----:B0-----:R-:W-:Y:S01]  /*01c0*/  FFMA R8, R11, R12, -0.052303962409496307373 ;  /* 0xbd563cae0b087423 */ /* 0x001fe2000000000c */
[----:B------:R-:W-:-:S03]  /*01d0*/  FSETP.GE.AND P1, PT, |R3|, 0.60000002384185791016, PT ;  /* 0x3f19999a0300780b */ /* 0x000fc60003f26200 */
[----:B------:R-:W-:Y:S01]  /*01e0*/  FFMA R0, R11, R8, 0.1331529766321182251 ;  /* 0x3e0859410b007423 */ /* 0x000fe20000000008 */
[----:B------:R-:W-:-:S03]  /*01f0*/  FSETP.GE.AND P0, PT, |R3|, 9.010913848876953125, PT ;  /* 0x41102cb40300780b */ /* 0x000fc60003f06200 */
[----:B------:R-:W-:Y:S01]  /*0200*/  FFMA R0, R11, R0, -0.33332768082618713379 ;  /* 0xbeaaa9ed0b007423 */ /* 0x000fe20000000000 */
[----:B--2---:R-:W-:-:S03]  /*0210*/  FFMA R7, R10, -2, R13 ;  /* 0xc00000000a077823 */ /* 0x004fc6000000000d */
[----:B------:R-:W-:Y:S02]  /*0220*/  FFMA R0, R11, R0, RZ ;  /* 0x000000000b007223 */ /* 0x000fe400000000ff */
[----:B------:R-:W-:-:S04]  /*0230*/  FSEL R8, R7, 1, !P0 ;  /* 0x3f80000007087808 */ /* 0x000fc80004000000 */
[--C-:B------:R-:W-:Y:S01]  /*0240*/  LOP3.LUT R7, R8, 0x80000000, R3.reuse, 0xb8, !PT ;  /* 0x8000000008077812 */ /* 0x100fe200078eb803 */
[----:B------:R-:W-:Y:S01]  /*0250*/  @!P1 FFMA R7, R3, R0, R3 ;  /* 0x0000000003079223 */ /* 0x000fe20000000003 */
[----:B-1----:R-:W-:-:S04]  /*0260*/  IMAD.WIDE R4, R2, 0x4, R4 ;  /* 0x0000000402047825 */ /* 0x002fc800078e0204 */
[----:B---3--:R-:W-:-:S05]  /*0270*/  FFMA R7, R6, R7, R9 ;  /* 0x0000000706077223 */ /* 0x008fca0000000009 */
[----:B------:R-:W-:Y:S01]  /*0280*/  STG.E desc[UR4][R4.64], R7 ;  /* 0x0000000704007986 */ /* 0x000fe2000c101904 */
[----:B------:R-:W-:Y:S05]  /*0290*/  EXIT ;  /* 0x000000000000794d */ /* 0x000fea0003800000 */
.L_x_1:
        /* <DEDUP_REMOVED lines=14> */
.L_x_3:


//--------------------- .nv.shared.reserved.0     --------------------------
	.section	.nv.shared.reserved.0,"aw",@nobits
	.weak		__nv_reservedSMEM_offset_0_alias
	.size		__nv_reservedSMEM_offset_0_alias, 0, 64
	.other		__nv_reservedSMEM_offset_0_alias,@"STO_CUDA_RESERVED_SHARED STV_DEFAULT"
__nv_reservedSMEM_offset_0_alias:
	.zero		0
	.zero		64


//--------------------- .nv.constant0._Z14dyt_bwd_kernelPKfS0_PfS1_S1_S1_fS0_i --------------------------
	.section	.nv.constant0._Z14dyt_bwd_kernelPKfS0_PfS1_S1_S1_fS0_i,"a",@progbits
	.sectionflags	@""
	.align	4
.nv.constant0._Z14dyt_bwd_kernelPKfS0_PfS1_S1_S1_fS0_i:
	.zero		964


//--------------------- .nv.constant0._Z14dyt_fwd_kernelPKfPffS0_S0_i --------------------------
	.section	.nv.constant0._Z14dyt_fwd_kernelPKfPffS0_S0_i,"a",@progbits
	.sectionflags	@""
	.align	4
.nv.constant0._Z14dyt_fwd_kernelPKfPffS0_S0_i:
	.zero		940


//--------------------- SYMBOLS --------------------------

	.type		.nv.reservedSmem.offset0,@object
	.size		.nv.reservedSmem.offset0,0x4
